//
// Generated by NVIDIA NVVM Compiler
//
// Compiler Build ID: CL-36424714
// Cuda compilation tools, release 13.0, V13.0.88
// Based on NVVM 20.0.0
//

.version 9.0
.target sm_100
.address_size 64

	// .globl	_Z21cooperative_group_sumPfS_i
// _ZZ14blockReduceSumfE12warp_results has been demoted
// _ZZ20cooperative_grid_sumPfS_iE9block_sum has been demoted

.visible .entry _Z21cooperative_group_sumPfS_i(
	.param .u64 .ptr .align 1 _Z21cooperative_group_sumPfS_i_param_0,
	.param .u64 .ptr .align 1 _Z21cooperative_group_sumPfS_i_param_1,
	.param .u32 _Z21cooperative_group_sumPfS_i_param_2
)
{
	.reg .pred 	%p<16>;
	.reg .b32 	%r<40>;
	.reg .b32 	%f<31>;
	.reg .b64 	%rd<9>;
	// demoted variable
	.shared .align 4 .b8 _ZZ14blockReduceSumfE12warp_results[128];
	ld.param.u64 	%rd1, [_Z21cooperative_group_sumPfS_i_param_0];
	ld.param.u64 	%rd2, [_Z21cooperative_group_sumPfS_i_param_1];
	ld.param.u32 	%r7, [_Z21cooperative_group_sumPfS_i_param_2];
	mov.u32 	%r8, %tid.x;
	mov.u32 	%r9, %tid.y;
	mov.u32 	%r10, %tid.z;
	mov.u32 	%r1, %ntid.x;
	mov.u32 	%r11, %ntid.y;
	mad.lo.s32 	%r12, %r10, %r11, %r9;
	mad.lo.s32 	%r2, %r12, %r1, %r8;
	mov.u32 	%r3, %ctaid.x;
	mad.lo.s32 	%r4, %r3, %r1, %r2;
	setp.ge.u32 	%p1, %r4, %r7;
	mov.f32 	%f28, 0f00000000;
	@%p1 bra 	$L__BB0_2;
	cvta.to.global.u64 	%rd3, %rd1;
	mul.wide.u32 	%rd4, %r4, 4;
	add.s64 	%rd5, %rd3, %rd4;
	ld.global.f32 	%f28, [%rd5];
$L__BB0_2:
	shl.b32 	%r5, %r2, 11;
	mov.b32 	%r13, %f28;
	shfl.sync.down.b32	%r14|%p2, %r13, 16, 31, -1;
	mov.b32 	%f9, %r14;
	add.f32 	%f10, %f28, %f9;
	mov.b32 	%r15, %f10;
	shfl.sync.down.b32	%r16|%p3, %r15, 8, 31, -1;
	mov.b32 	%f11, %r16;
	add.f32 	%f12, %f10, %f11;
	mov.b32 	%r17, %f12;
	shfl.sync.down.b32	%r18|%p4, %r17, 4, 31, -1;
	mov.b32 	%f13, %r18;
	add.f32 	%f14, %f12, %f13;
	mov.b32 	%r19, %f14;
	shfl.sync.down.b32	%r20|%p5, %r19, 2, 31, -1;
	mov.b32 	%f15, %r20;
	add.f32 	%f16, %f14, %f15;
	mov.b32 	%r21, %f16;
	shfl.sync.down.b32	%r22|%p6, %r21, 1, 31, -1;
	mov.b32 	%f17, %r22;
	add.f32 	%f30, %f16, %f17;
	and.b32  	%r6, %r2, 31;
	setp.ne.s32 	%p7, %r6, 0;
	@%p7 bra 	$L__BB0_4;
	shr.u32 	%r23, %r5, 14;
	mov.u32 	%r24, _ZZ14blockReduceSumfE12warp_results;
	add.s32 	%r25, %r24, %r23;
	st.shared.f32 	[%r25], %f30;
$L__BB0_4:
	barrier.sync 	0;
	setp.gt.u32 	%p8, %r5, 65535;
	@%p8 bra 	$L__BB0_8;
	shr.u32 	%r26, %r1, 5;
	setp.ge.u32 	%p9, %r6, %r26;
	mov.f32 	%f29, 0f00000000;
	@%p9 bra 	$L__BB0_7;
	shl.b32 	%r27, %r6, 2;
	mov.u32 	%r28, _ZZ14blockReduceSumfE12warp_results;
	add.s32 	%r29, %r28, %r27;
	ld.shared.f32 	%f29, [%r29];
$L__BB0_7:
	mov.b32 	%r30, %f29;
	shfl.sync.down.b32	%r31|%p10, %r30, 16, 31, -1;
	mov.b32 	%f19, %r31;
	add.f32 	%f20, %f29, %f19;
	mov.b32 	%r32, %f20;
	shfl.sync.down.b32	%r33|%p11, %r32, 8, 31, -1;
	mov.b32 	%f21, %r33;
	add.f32 	%f22, %f20, %f21;
	mov.b32 	%r34, %f22;
	shfl.sync.down.b32	%r35|%p12, %r34, 4, 31, -1;
	mov.b32 	%f23, %r35;
	add.f32 	%f24, %f22, %f23;
	mov.b32 	%r36, %f24;
	shfl.sync.down.b32	%r37|%p13, %r36, 2, 31, -1;
	mov.b32 	%f25, %r37;
	add.f32 	%f26, %f24, %f25;
	mov.b32 	%r38, %f26;
	shfl.sync.down.b32	%r39|%p14, %r38, 1, 31, -1;
	mov.b32 	%f27, %r39;
	add.f32 	%f30, %f26, %f27;
$L__BB0_8:
	setp.ne.s32 	%p15, %r2, 0;
	@%p15 bra 	$L__BB0_10;
	cvta.to.global.u64 	%rd6, %rd2;
	mul.wide.u32 	%rd7, %r3, 4;
	add.s64 	%rd8, %rd6, %rd7;
	st.global.f32 	[%rd8], %f30;
$L__BB0_10:
	ret;

}
	// .globl	_Z20cooperative_grid_sumPfS_i
.visible .entry _Z20cooperative_grid_sumPfS_i(
	.param .u64 .ptr .align 1 _Z20cooperative_grid_sumPfS_i_param_0,
	.param .u64 .ptr .align 1 _Z20cooperative_grid_sumPfS_i_param_1,
	.param .u32 _Z20cooperative_grid_sumPfS_i_param_2
)
{
	.reg .pred 	%p<11>;
	.reg .b32 	%r<34>;
	.reg .b32 	%f<22>;
	.reg .b64 	%rd<24>;
	// demoted variable
	.shared .align 4 .f32 _ZZ20cooperative_grid_sumPfS_iE9block_sum;
	ld.param.u64 	%rd8, [_Z20cooperative_grid_sumPfS_i_param_0];
	ld.param.u64 	%rd9, [_Z20cooperative_grid_sumPfS_i_param_1];
	ld.param.u32 	%r3, [_Z20cooperative_grid_sumPfS_i_param_2];
	mov.u32 	%r4, %tid.x;
	mov.u32 	%r5, %tid.y;
	mov.u32 	%r6, %tid.z;
	mov.u32 	%r7, %ntid.x;
	mov.u32 	%r8, %ntid.y;
	mad.lo.s32 	%r9, %r6, %r8, %r5;
	mad.lo.s32 	%r1, %r9, %r7, %r4;
	mov.u32 	%r10, %ctaid.x;
	mov.u32 	%r11, %ctaid.y;
	mov.u32 	%r12, %ctaid.z;
	mov.u32 	%r13, %nctaid.x;
	mov.u32 	%r2, %nctaid.y;
	mul.lo.s32 	%r14, %r12, %r2;
	cvt.u64.u32 	%rd10, %r14;
	cvt.u64.u32 	%rd1, %r13;
	cvt.u64.u32 	%rd11, %r11;
	cvt.u64.u32 	%rd12, %r10;
	add.s64 	%rd13, %rd10, %rd11;
	mad.lo.s64 	%rd14, %rd13, %rd1, %rd12;
	mul.lo.s32 	%r15, %r7, %r8;
	mov.u32 	%r16, %ntid.z;
	mul.lo.s32 	%r17, %r15, %r16;
	cvt.u64.u32 	%rd2, %r17;
	cvt.u64.u32 	%rd15, %r1;
	mad.lo.s64 	%rd23, %rd14, %rd2, %rd15;
	setp.ne.s32 	%p1, %r1, 0;
	@%p1 bra 	$L__BB1_2;
	mov.b32 	%r18, 0;
	st.shared.u32 	[_ZZ20cooperative_grid_sumPfS_iE9block_sum], %r18;
$L__BB1_2:
	barrier.sync 	0;
	cvt.u32.u64 	%r19, %rd23;
	setp.le.u32 	%p2, %r3, %r19;
	mov.f32 	%f21, 0f00000000;
	@%p2 bra 	$L__BB1_5;
	mov.u32 	%r20, %nctaid.z;
	mul.lo.s32 	%r21, %r2, %r20;
	cvt.u64.u32 	%rd16, %r21;
	mul.lo.s64 	%rd17, %rd16, %rd1;
	mul.lo.s64 	%rd4, %rd17, %rd2;
	cvta.to.global.u64 	%rd5, %rd8;
	mov.f32 	%f21, 0f00000000;
$L__BB1_4:
	and.b64  	%rd18, %rd23, 4294967295;
	shl.b64 	%rd19, %rd23, 2;
	and.b64  	%rd20, %rd19, 17179869180;
	add.s64 	%rd21, %rd5, %rd20;
	ld.global.f32 	%f7, [%rd21];
	add.f32 	%f21, %f21, %f7;
	add.s64 	%rd23, %rd18, %rd4;
	cvt.u32.u64 	%r22, %rd23;
	setp.gt.u32 	%p3, %r3, %r22;
	@%p3 bra 	$L__BB1_4;
$L__BB1_5:
	mov.b32 	%r23, %f21;
	shfl.sync.down.b32	%r24|%p4, %r23, 16, 31, -1;
	mov.b32 	%f8, %r24;
	add.f32 	%f9, %f21, %f8;
	mov.b32 	%r25, %f9;
	shfl.sync.down.b32	%r26|%p5, %r25, 8, 31, -1;
	mov.b32 	%f10, %r26;
	add.f32 	%f11, %f9, %f10;
	mov.b32 	%r27, %f11;
	shfl.sync.down.b32	%r28|%p6, %r27, 4, 31, -1;
	mov.b32 	%f12, %r28;
	add.f32 	%f13, %f11, %f12;
	mov.b32 	%r29, %f13;
	shfl.sync.down.b32	%r30|%p7, %r29, 2, 31, -1;
	mov.b32 	%f14, %r30;
	add.f32 	%f15, %f13, %f14;
	mov.b32 	%r31, %f15;
	shfl.sync.down.b32	%r32|%p8, %r31, 1, 31, -1;
	mov.b32 	%f16, %r32;
	add.f32 	%f4, %f15, %f16;
	and.b32  	%r33, %r1, 31;
	setp.ne.s32 	%p9, %r33, 0;
	@%p9 bra 	$L__BB1_7;
	atom.shared.add.f32 	%f17, [_ZZ20cooperative_grid_sumPfS_iE9block_sum], %f4;
$L__BB1_7:
	setp.ne.s32 	%p10, %r1, 0;
	barrier.sync 	0;
	@%p10 bra 	$L__BB1_9;
	ld.shared.f32 	%f18, [_ZZ20cooperative_grid_sumPfS_iE9block_sum];
	cvta.to.global.u64 	%rd22, %rd9;
	atom.global.add.f32 	%f19, [%rd22], %f18;
$L__BB1_9:
	ret;

}


// ===== COMPILED SASS (sm_100) =====

	.target	sm_100

	.elftype	@"ET_EXEC"


//--------------------- .note.nv.tkinfo           --------------------------
	.section	.note.nv.tkinfo,"",@"SHT_NOTE"
	.sectionflags	@"SHF_NOTE_NV_TKINFO"
	.tkinfo
        /*0018*/ 	.word	0x00000002
        /*0030*/ 	.string	""
        /*0030*/ 	.string	"ptxas"
        /*0030*/ 	.string	"Cuda compilation tools, release 13.0, V13.0.88"
        /*0030*/ 	.string	"Build cuda_13.0.r13.0/compiler.36424714_0"
        /*0030*/ 	.string	"-arch sm_100 -m 64 "



//--------------------- .note.nv.cuinfo           --------------------------
	.section	.note.nv.cuinfo,"",@"SHT_NOTE"
	.sectionflags	@"SHF_NOTE_NV_CUINFO"
        /*0018*/ 	.short	0x0002
        /*001a*/ 	.short	0x0064
        /*001c*/ 	.short	0x0082
	.zero		2


//--------------------- .nv.info                  --------------------------
	.section	.nv.info,"",@"SHT_CUDA_INFO"
	.align	4


	//----- nvinfo : EIATTR_REGCOUNT
	.align		4
        /*0000*/ 	.byte	0x04, 0x2f
        /*0002*/ 	.short	(.L_1 - .L_0)
	.align		4
.L_0:
        /*0004*/ 	.word	index@(_Z21cooperative_group_sumPfS_i)
        /*0008*/ 	.word	0x00000010


	//----- nvinfo : EIATTR_FRAME_SIZE
	.align		4
.L_1:
        /*000c*/ 	.byte	0x04, 0x11
        /*000e*/ 	.short	(.L_3 - .L_2)
	.align		4
.L_2:
        /*0010*/ 	.word	index@(_Z21cooperative_group_sumPfS_i)
        /*0014*/ 	.word	0x00000000


	//----- nvinfo : EIATTR_REGCOUNT
	.align		4
.L_3:
        /*0018*/ 	.byte	0x04, 0x2f
        /*001a*/ 	.short	(.L_5 - .L_4)
	.align		4
.L_4:
        /*001c*/ 	.word	index@(_Z20cooperative_grid_sumPfS_i)
        /*0020*/ 	.word	0x0000000e


	//----- nvinfo : EIATTR_FRAME_SIZE
	.align		4
.L_5:
        /*0024*/ 	.byte	0x04, 0x11
        /*0026*/ 	.short	(.L_7 - .L_6)
	.align		4
.L_6:
        /*0028*/ 	.word	index@(_Z20cooperative_grid_sumPfS_i)
        /*002c*/ 	.word	0x00000000


	//----- nvinfo : EIATTR_MIN_STACK_SIZE
	.align		4
.L_7:
        /*0030*/ 	.byte	0x04, 0x12
        /*0032*/ 	.short	(.L_9 - .L_8)
	.align		4
.L_8:
        /*0034*/ 	.word	index@(_Z20cooperative_grid_sumPfS_i)
        /*0038*/ 	.word	0x00000000


	//----- nvinfo : EIATTR_MIN_STACK_SIZE
	.align		4
.L_9:
        /*003c*/ 	.byte	0x04, 0x12
        /*003e*/ 	.short	(.L_11 - .L_10)
	.align		4
.L_10:
        /*0040*/ 	.word	index@(_Z21cooperative_group_sumPfS_i)
        /*0044*/ 	.word	0x00000000
.L_11:


//--------------------- .nv.compat                --------------------------
	.section	.nv.compat,"",@"SHT_CUDA_COMPAT_INFO"
	.align	4
        /*0000*/ 	.byte	0x02, 0x09, 0x00, 0x00, 0x02, 0x02, 0x01, 0x00, 0x02, 0x05, 0x05, 0x00, 0x03, 0x07, 0x01, 0x01
        /*0010*/ 	.byte	0x02, 0x03, 0x00, 0x00, 0x02, 0x06, 0x01, 0x00, 0x04, 0x0b, 0x08, 0x00, 0x09, 0x00, 0x00, 0x00
        /*0020*/ 	.byte	0x00, 0x00, 0x00, 0x00


//--------------------- .nv.info._Z20cooperative_grid_sumPfS_i --------------------------
	.section	.nv.info._Z20cooperative_grid_sumPfS_i,"",@"SHT_CUDA_INFO"
	.sectionflags	@""
	.align	4


	//----- nvinfo : EIATTR_CUDA_API_VERSION
	.align		4
        /*0000*/ 	.byte	0x04, 0x37
        /*0002*/ 	.short	(.L_13 - .L_12)
.L_12:
        /*0004*/ 	.word	0x00000082


	//----- nvinfo : EIATTR_KPARAM_INFO
	.align		4
.L_13:
        /*0008*/ 	.byte	0x04, 0x17
        /*000a*/ 	.short	(.L_15 - .L_14)
.L_14:
        /*000c*/ 	.word	0x00000000
        /*0010*/ 	.short	0x0002
        /*0012*/ 	.short	0x0010
        /*0014*/ 	.byte	0x00, 0xf0, 0x11, 0x00


	//----- nvinfo : EIATTR_KPARAM_INFO
	.align		4
.L_15:
        /*0018*/ 	.byte	0x04, 0x17
        /*001a*/ 	.short	(.L_17 - .L_16)
.L_16:
        /*001c*/ 	.word	0x00000000
        /*0020*/ 	.short	0x0001
        /*0022*/ 	.short	0x0008
        /*0024*/ 	.byte	0x00, 0xf5, 0x21, 0x00


	//----- nvinfo : EIATTR_KPARAM_INFO
	.align		4
.L_17:
        /*0028*/ 	.byte	0x04, 0x17
        /*002a*/ 	.short	(.L_19 - .L_18)
.L_18:
        /*002c*/ 	.word	0x00000000
        /*0030*/ 	.short	0x0000
        /*0032*/ 	.short	0x0000
        /*0034*/ 	.byte	0x00, 0xf5, 0x21, 0x00


	//----- nvinfo : EIATTR_SPARSE_MMA_MASK
	.align		4
.L_19:
        /*0038*/ 	.byte	0x03, 0x50
        /*003a*/ 	.short	0x0000


	//----- nvinfo : EIATTR_MAXREG_COUNT
	.align		4
        /*003c*/ 	.byte	0x03, 0x1b
        /*003e*/ 	.short	0x00ff


	//----- nvinfo : EIATTR_NUM_BARRIERS
	.align		4
        /*0040*/ 	.byte	0x02, 0x4c
        /*0042*/ 	.byte	0x01
	.zero		1


	//----- nvinfo : EIATTR_MERCURY_ISA_VERSION
	.align		4
        /*0044*/ 	.byte	0x03, 0x5f
        /*0046*/ 	.short	0x0101


	//----- nvinfo : EIATTR_COOP_GROUP_MASK_REGIDS
	.align		4
        /*0048*/ 	.byte	0x04, 0x29
        /*004a*/ 	.short	(.L_21 - .L_20)


	//   ....[0]....
.L_20:
        /*004c*/ 	.word	0xffffffff


	//   ....[1]....
        /*0050*/ 	.word	0xffffffff


	//   ....[2]....
        /*0054*/ 	.word	0xffffffff


	//   ....[3]....
        /*0058*/ 	.word	0xffffffff


	//   ....[4]....
        /*005c*/ 	.word	0xffffffff


	//   ....[5]....
        /*0060*/ 	.word	0xffffffff


	//   ....[6]....
        /*0064*/ 	.word	0xffffffff


	//----- nvinfo : EIATTR_COOP_GROUP_INSTR_OFFSETS
	.align		4
.L_21:
        /*0068*/ 	.byte	0x04, 0x28
        /*006a*/ 	.short	(.L_23 - .L_22)


	//   ....[0]....
.L_22:
        /*006c*/ 	.word	0x00000270


	//   ....[1]....
        /*0070*/ 	.word	0x000003f0


	//   ....[2]....
        /*0074*/ 	.word	0x00000430


	//   ....[3]....
        /*0078*/ 	.word	0x00000450


	//   ....[4]....
        /*007c*/ 	.word	0x00000470


	//   ....[5]....
        /*0080*/ 	.word	0x00000490


	//   ....[6]....
        /*0084*/ 	.word	0x00000540


	//----- nvinfo : EIATTR_VRC_CTA_INIT_COUNT
	.align		4
.L_23:
        /*0088*/ 	.byte	0x02, 0x4a
	.zero		1
	.zero		1


	//----- nvinfo : EIATTR_EXIT_INSTR_OFFSETS
	.align		4
        /*008c*/ 	.byte	0x04, 0x1c
        /*008e*/ 	.short	(.L_25 - .L_24)


	//   ....[0]....
.L_24:
        /*0090*/ 	.word	0x00000550


	//   ....[1]....
        /*0094*/ 	.word	0x000005c0


	//----- nvinfo : EIATTR_CRS_STACK_SIZE
	.align		4
.L_25:
        /*0098*/ 	.byte	0x04, 0x1e
        /*009a*/ 	.short	(.L_27 - .L_26)
.L_26:
        /*009c*/ 	.word	0x00000000


	//----- nvinfo : EIATTR_CBANK_PARAM_SIZE
	.align		4
.L_27:
        /*00a0*/ 	.byte	0x03, 0x19
        /*00a2*/ 	.short	0x0014


	//----- nvinfo : EIATTR_PARAM_CBANK
	.align		4
        /*00a4*/ 	.byte	0x04, 0x0a
        /*00a6*/ 	.short	(.L_29 - .L_28)
	.align		4
.L_28:
        /*00a8*/ 	.word	index@(.nv.constant0._Z20cooperative_grid_sumPfS_i)
        /*00ac*/ 	.short	0x0380
        /*00ae*/ 	.short	0x0014


	//----- nvinfo : EIATTR_SW_WAR
	.align		4
.L_29:
        /*00b0*/ 	.byte	0x04, 0x36
        /*00b2*/ 	.short	(.L_31 - .L_30)
.L_30:
        /*00b4*/ 	.word	0x00000008
.L_31:


//--------------------- .nv.info._Z21cooperative_group_sumPfS_i --------------------------
	.section	.nv.info._Z21cooperative_group_sumPfS_i,"",@"SHT_CUDA_INFO"
	.sectionflags	@""
	.align	4


	//----- nvinfo : EIATTR_CUDA_API_VERSION
	.align		4
        /*0000*/ 	.byte	0x04, 0x37
        /*0002*/ 	.short	(.L_33 - .L_32)
.L_32:
        /*0004*/ 	.word	0x00000082


	//----- nvinfo : EIATTR_KPARAM_INFO
	.align		4
.L_33:
        /*0008*/ 	.byte	0x04, 0x17
        /*000a*/ 	.short	(.L_35 - .L_34)
.L_34:
        /*000c*/ 	.word	0x00000000
        /*0010*/ 	.short	0x0002
        /*0012*/ 	.short	0x0010
        /*0014*/ 	.byte	0x00, 0xf0, 0x11, 0x00


	//----- nvinfo : EIATTR_KPARAM_INFO
	.align		4
.L_35:
        /*0018*/ 	.byte	0x04, 0x17
        /*001a*/ 	.short	(.L_37 - .L_36)
.L_36:
        /*001c*/ 	.word	0x00000000
        /*0020*/ 	.short	0x0001
        /*0022*/ 	.short	0x0008
        /*0024*/ 	.byte	0x00, 0xf5, 0x21, 0x00


	//----- nvinfo : EIATTR_KPARAM_INFO
	.align		4
.L_37:
        /*0028*/ 	.byte	0x04, 0x17
        /*002a*/ 	.short	(.L_39 - .L_38)
.L_38:
        /*002c*/ 	.word	0x00000000
        /*0030*/ 	.short	0x0000
        /*0032*/ 	.short	0x0000
        /*0034*/ 	.byte	0x00, 0xf5, 0x21, 0x00


	//----- nvinfo : EIATTR_SPARSE_MMA_MASK
	.align		4
.L_39:
        /*0038*/ 	.byte	0x03, 0x50
        /*003a*/ 	.short	0x0000


	//----- nvinfo : EIATTR_MAXREG_COUNT
	.align		4
        /*003c*/ 	.byte	0x03, 0x1b
        /*003e*/ 	.short	0x00ff


	//----- nvinfo : EIATTR_NUM_BARRIERS
	.align		4
        /*0040*/ 	.byte	0x02, 0x4c
        /*0042*/ 	.byte	0x01
	.zero		1


	//----- nvinfo : EIATTR_MERCURY_ISA_VERSION
	.align		4
        /*0044*/ 	.byte	0x03, 0x5f
        /*0046*/ 	.short	0x0101


	//----- nvinfo : EIATTR_COOP_GROUP_MASK_REGIDS
	.align		4
        /*0048*/ 	.byte	0x04, 0x29
        /*004a*/ 	.short	(.L_41 - .L_40)


	//   ....[0]....
.L_40:
        /*004c*/ 	.word	0xffffffff


	//   ....[1]....
        /*0050*/ 	.word	0xffffffff


	//   ....[2]....
        /*0054*/ 	.word	0xffffffff


	//   ....[3]....
        /*0058*/ 	.word	0xffffffff


	//   ....[4]....
        /*005c*/ 	.word	0xffffffff


	//   ....[5]....
        /*0060*/ 	.word	0xffffffff


	//   ....[6]....
        /*0064*/ 	.word	0xffffffff


	//   ....[7]....
        /*0068*/ 	.word	0xffffffff


	//   ....[8]....
        /*006c*/ 	.word	0xffffffff


	//   ....[9]....
        /*0070*/ 	.word	0xffffffff


	//   ....[10]....
        /*0074*/ 	.word	0xffffffff


	//   ....[11]....
        /*0078*/ 	.word	0x05000008


	//   ....[12]....
        /*007c*/ 	.word	0x05000008


	//   ....[13]....
        /*0080*/ 	.word	0x05000008


	//   ....[14]....
        /*0084*/ 	.word	0x05000008


	//   ....[15]....
        /*0088*/ 	.word	0x05000008


	//----- nvinfo : EIATTR_COOP_GROUP_INSTR_OFFSETS
	.align		4
.L_41:
        /*008c*/ 	.byte	0x04, 0x28
        /*008e*/ 	.short	(.L_43 - .L_42)


	//   ....[0]....
.L_42:
        /*0090*/ 	.word	0x00000150


	//   ....[1]....
        /*0094*/ 	.word	0x00000180


	//   ....[2]....
        /*0098*/ 	.word	0x000001b0


	//   ....[3]....
        /*009c*/ 	.word	0x000001e0


	//   ....[4]....
        /*00a0*/ 	.word	0x00000200


	//   ....[5]....
        /*00a4*/ 	.word	0x00000230


	//   ....[6]....
        /*00a8*/ 	.word	0x00000300


	//   ....[7]....
        /*00ac*/ 	.word	0x00000320


	//   ....[8]....
        /*00b0*/ 	.word	0x00000340


	//   ....[9]....
        /*00b4*/ 	.word	0x00000360


	//   ....[10]....
        /*00b8*/ 	.word	0x00000380


	//   ....[11]....
        /*00bc*/ 	.word	0x00000450


	//   ....[12]....
        /*00c0*/ 	.word	0x000004c0


	//   ....[13]....
        /*00c4*/ 	.word	0x00000530


	//   ....[14]....
        /*00c8*/ 	.word	0x000005a0


	//   ....[15]....
        /*00cc*/ 	.word	0x00000610


	//----- nvinfo : EIATTR_VRC_CTA_INIT_COUNT
	.align		4
.L_43:
        /*00d0*/ 	.byte	0x02, 0x4a
	.zero		1
	.zero		1


	//----- nvinfo : EIATTR_EXIT_INSTR_OFFSETS
	.align		4
        /*00d4*/ 	.byte	0x04, 0x1c
        /*00d6*/ 	.short	(.L_45 - .L_44)


	//   ....[0]....
.L_44:
        /*00d8*/ 	.word	0x000003c0


	//   ....[1]....
        /*00dc*/ 	.word	0x00000400


	//----- nvinfo : EIATTR_CRS_STACK_SIZE
	.align		4
.L_45:
        /*00e0*/ 	.byte	0x04, 0x1e
        /*00e2*/ 	.short	(.L_47 - .L_46)
.L_46:
        /*00e4*/ 	.word	0x00000000


	//----- nvinfo : EIATTR_CBANK_PARAM_SIZE
	.align		4
.L_47:
        /*00e8*/ 	.byte	0x03, 0x19
        /*00ea*/ 	.short	0x0014


	//----- nvinfo : EIATTR_PARAM_CBANK
	.align		4
        /*00ec*/ 	.byte	0x04, 0x0a
        /*00ee*/ 	.short	(.L_49 - .L_48)
	.align		4
.L_48:
        /*00f0*/ 	.word	index@(.nv.constant0._Z21cooperative_group_sumPfS_i)
        /*00f4*/ 	.short	0x0380
        /*00f6*/ 	.short	0x0014


	//----- nvinfo : EIATTR_SW_WAR
	.align		4
.L_49:
        /*00f8*/ 	.byte	0x04, 0x36
        /*00fa*/ 	.short	(.L_51 - .L_50)
.L_50:
        /*00fc*/ 	.word	0x00000008
.L_51:


//--------------------- .nv.callgraph             --------------------------
	.section	.nv.callgraph,"",@"SHT_CUDA_CALLGRAPH"
	.align	4
	.sectionentsize	8
	.align		4
        /*0000*/ 	.word	0x00000000
	.align		4
        /*0004*/ 	.word	0xffffffff
	.align		4
        /*0008*/ 	.word	0x00000000
	.align		4
        /*000c*/ 	.word	0xfffffffe
	.align		4
        /*0010*/ 	.word	0x00000000
	.align		4
        /*0014*/ 	.word	0xfffffffd
	.align		4
        /*0018*/ 	.word	0x00000000
	.align		4
        /*001c*/ 	.word	0xfffffffc


//--------------------- .text._Z20cooperative_grid_sumPfS_i --------------------------
	.section	.text._Z20cooperative_grid_sumPfS_i,"ax",@progbits
	.align	128
        .global         _Z20cooperative_grid_sumPfS_i
        .type           _Z20cooperative_grid_sumPfS_i,@function
        .size           _Z20cooperative_grid_sumPfS_i,(.L_x_17 - _Z20cooperative_grid_sumPfS_i)
        .other          _Z20cooperative_grid_sumPfS_i,@"STO_CUDA_ENTRY STV_DEFAULT"
_Z20cooperative_grid_sumPfS_i:
.text._Z20cooperative_grid_sumPfS_i:
[----:B------:R-:W-:Y:S01]  /*0000*/  LDC R1, c[0x0][0x37c] ;  /* 0x0000df00ff017b82 */ /* 0x000fe20000000800 */
[----:B------:R-:W0:Y:S01]  /*0010*/  S2R R2, SR_TID.Y ;  /* 0x0000000000027919 */ /* 0x000e220000002200 */
[----:B------:R-:W1:Y:S06]  /*0020*/  LDCU UR6, c[0x0][0x360] ;  /* 0x00006c00ff0677ac */ /* 0x000e6c0008000800 */
[----:B------:R-:W2:Y:S01]  /*0030*/  S2UR UR8, SR_CTAID.Z ;  /* 0x00000000000879c3 */ /* 0x000ea20000002700 */
[----:B------:R-:W-:Y:S01]  /*0040*/  BSSY.RECONVERGENT B0, `(.L_x_0) ;  /* 0x000003a000007945 */ /* 0x000fe20003800200 */
[----:B------:R-:W0:Y:S01]  /*0050*/  S2R R5, SR_TID.Z ;  /* 0x0000000000057919 */ /* 0x000e220000002300 */
[----:B------:R-:W0:Y:S01]  /*0060*/  LDCU UR5, c[0x0][0x364] ;  /* 0x00006c80ff0577ac */ /* 0x000e220008000800 */
[----:B------:R-:W-:Y:S01]  /*0070*/  IMAD.MOV.U32 R8, RZ, RZ, RZ ;  /* 0x000000ffff087224 */ /* 0x000fe200078e00ff */
[----:B------:R-:W1:Y:S01]  /*0080*/  S2R R3, SR_TID.X ;  /* 0x0000000000037919 */ /* 0x000e620000002100 */
[----:B------:R-:W3:Y:S02]  /*0090*/  LDCU UR9, c[0x0][0x370] ;  /* 0x00006e00ff0977ac */ /* 0x000ee40008000800 */
[----:B------:R-:W4:Y:S01]  /*00a0*/  S2UR UR7, SR_CTAID.Y ;  /* 0x00000000000779c3 */ /* 0x000f220000002600 */
[----:B------:R-:W2:Y:S01]  /*00b0*/  LDCU UR10, c[0x0][0x374] ;  /* 0x00006e80ff0a77ac */ /* 0x000ea20008000800 */
[----:B------:R-:W5:Y:S06]  /*00c0*/  LDCU UR11, c[0x0][0x390] ;  /* 0x00007200ff0b77ac */ /* 0x000f6c0008000800 */
[----:B------:R-:W5:Y:S01]  /*00d0*/  S2UR UR4, SR_CTAID.X ;  /* 0x00000000000479c3 */ /* 0x000f620000002500 */
[----:B------:R-:W1:Y:S01]  /*00e0*/  LDCU.64 UR12, c[0x0][0x358] ;  /* 0x00006b00ff0c77ac */ /* 0x000e620008000a00 */
[----:B------:R-:W1:Y:S06]  /*00f0*/  LDCU.64 UR14, c[0x0][0x380] ;  /* 0x00007000ff0e77ac */ /* 0x000e6c0008000a00 */
[----:B------:R-:W5:Y:S01]  /*0100*/  LDC R7, c[0x0][0x368] ;  /* 0x0000da00ff077b82 */ /* 0x000f620000000800 */
[----:B--2---:R-:W-:-:S04]  /*0110*/  UIMAD UR8, UR8, UR10, URZ ;  /* 0x0000000a080872a4 */ /* 0x004fc8000f8e02ff */
[----:B----4-:R-:W-:Y:S01]  /*0120*/  UIADD3 UR7, UP0, UPT, UR8, UR7, URZ ;  /* 0x0000000708077290 */ /* 0x010fe2000ff1e0ff */
[----:B0-----:R-:W-:-:S03]  /*0130*/  IMAD R2, R5, UR5, R2 ;  /* 0x0000000505027c24 */ /* 0x001fc6000f8e0202 */
[----:B------:R-:W-:Y:S01]  /*0140*/  UIADD3.X UR8, UPT, UPT, URZ, URZ, URZ, UP0, !UPT ;  /* 0x000000ffff087290 */ /* 0x000fe200087fe4ff */
[----:B-1----:R-:W-:Y:S01]  /*0150*/  IMAD R2, R2, UR6, R3 ;  /* 0x0000000602027c24 */ /* 0x002fe2000f8e0203 */
[----:B------:R-:W-:Y:S01]  /*0160*/  UIMAD UR6, UR6, UR5, URZ ;  /* 0x00000005060672a4 */ /* 0x000fe2000f8e02ff */
[----:B------:R-:W-:Y:S01]  /*0170*/  IMAD.MOV.U32 R3, RZ, RZ, RZ ;  /* 0x000000ffff037224 */ /* 0x000fe200078e00ff */
[----:B---3--:R-:W-:Y:S02]  /*0180*/  UIMAD UR8, UR8, UR9, URZ ;  /* 0x00000009080872a4 */ /* 0x008fe4000f8e02ff */
[----:B------:R-:W-:Y:S01]  /*0190*/  ISETP.NE.AND P0, PT, R2, RZ, PT ;  /* 0x000000ff0200720c */ /* 0x000fe20003f05270 */
[----:B------:R-:W-:Y:S02]  /*01a0*/  UMOV UR5, URZ ;  /* 0x000000ff00057c82 */ /* 0x000fe40008000000 */
[----:B-----5:R-:W-:Y:S01]  /*01b0*/  UIMAD.WIDE.U32 UR4, UR9, UR7, UR4 ;  /* 0x00000007090472a5 */ /* 0x020fe2000f8e0004 */
[----:B------:R-:W-:-:S03]  /*01c0*/  IMAD R7, R7, UR6, RZ ;  /* 0x0000000607077c24 */ /* 0x000fc6000f8e02ff */
[----:B------:R-:W-:Y:S02]  /*01d0*/  UIADD3 UR5, UPT, UPT, UR5, UR8, URZ ;  /* 0x0000000805057290 */ /* 0x000fe4000fffe0ff */
[----:B------:R-:W-:-:S04]  /*01e0*/  IMAD.WIDE.U32 R4, R7, UR4, R2 ;  /* 0x0000000407047c25 */ /* 0x000fc8000f8e0002 */
[----:B------:R-:W0:Y:S01]  /*01f0*/  @!P0 S2R R9, SR_CgaCtaId ;  /* 0x0000000000098919 */ /* 0x000e220000008800 */
[----:B------:R-:W-:Y:S01]  /*0200*/  IMAD.MOV.U32 R11, RZ, RZ, R4 ;  /* 0x000000ffff0b7224 */ /* 0x000fe200078e0004 */
[----:B------:R-:W-:-:S04]  /*0210*/  @!P0 MOV R0, 0x400 ;  /* 0x0000040000008802 */ /* 0x000fc80000000f00 */
[----:B------:R-:W-:Y:S02]  /*0220*/  ISETP.GE.U32.AND P1, PT, R11, UR11, PT ;  /* 0x0000000b0b007c0c */ /* 0x000fe4000bf26070 */
[----:B0-----:R-:W-:Y:S01]  /*0230*/  @!P0 LEA R0, R9, R0, 0x18 ;  /* 0x0000000009008211 */ /* 0x001fe200078ec0ff */
[----:B------:R-:W-:-:S04]  /*0240*/  IMAD R9, R7, UR5, RZ ;  /* 0x0000000507097c24 */ /* 0x000fc8000f8e02ff */
[----:B------:R0:W-:Y:S02]  /*0250*/  @!P0 STS [R0], RZ ;  /* 0x000000ff00008388 */ /* 0x0001e40000000800 */
[----:B0-----:R-:W-:Y:S01]  /*0260*/  IADD3 R0, PT, PT, R5, R9, RZ ;  /* 0x0000000905007210 */ /* 0x001fe20007ffe0ff */
[----:B------:R-:W-:Y:S06]  /*0270*/  BAR.SYNC.DEFER_BLOCKING 0x0 ;  /* 0x0000000000007b1d */ /* 0x000fec0000010000 */
[----:B------:R-:W-:Y:S05]  /*0280*/  @P1 BRA `(.L_x_1) ;  /* 0x0000000000541947 */ /* 0x000fea0003800000 */
[----:B------:R-:W0:Y:S01]  /*0290*/  LDCU UR6, c[0x0][0x378] ;  /* 0x00006f00ff0677ac */ /* 0x000e220008000800 */
[----:B------:R-:W-:Y:S01]  /*02a0*/  HFMA2 R8, -RZ, RZ, 0, 0 ;  /* 0x00000000ff087431 */ /* 0x000fe200000001ff */
[----:B------:R-:W-:Y:S01]  /*02b0*/  UMOV UR4, URZ ;  /* 0x000000ff00047c82 */ /* 0x000fe20008000000 */
[----:B0-----:R-:W-:-:S04]  /*02c0*/  UIMAD UR6, UR10, UR6, URZ ;  /* 0x000000060a0672a4 */ /* 0x001fc8000f8e02ff */
[----:B------:R-:W-:-:S04]  /*02d0*/  UIMAD.WIDE.U32 UR6, UR6, UR9, URZ ;  /* 0x00000009060672a5 */ /* 0x000fc8000f8e00ff */
[----:B------:R-:W-:Y:S02]  /*02e0*/  UIADD3 UR4, UPT, UPT, UR7, UR4, URZ ;  /* 0x0000000407047290 */ /* 0x000fe4000fffe0ff */
[----:B------:R-:W-:-:S04]  /*02f0*/  IMAD.WIDE.U32 R4, R7, UR6, RZ ;  /* 0x0000000607047c25 */ /* 0x000fc8000f8e00ff */
[----:B------:R-:W-:-:S04]  /*0300*/  IMAD R9, R7, UR4, RZ ;  /* 0x0000000407097c24 */ /* 0x000fc8000f8e02ff */
[----:B------:R-:W-:-:S07]  /*0310*/  IMAD.IADD R9, R5, 0x1, R9 ;  /* 0x0000000105097824 */ /* 0x000fce00078e0209 */
.L_x_2:
[C---:B------:R-:W-:Y:S02]  /*0320*/  SHF.L.U32 R6, R11.reuse, 0x2, RZ ;  /* 0x000000020b067819 */ /* 0x040fe400000006ff */
[----:B------:R-:W-:Y:S02]  /*0330*/  SHF.L.U64.HI R0, R11, 0x2, R0 ;  /* 0x000000020b007819 */ /* 0x000fe40000010200 */
[----:B------:R-:W-:Y:S02]  /*0340*/  LOP3.LUT R6, R6, 0xfffffffc, RZ, 0xc0, !PT ;  /* 0xfffffffc06067812 */ /* 0x000fe400078ec0ff */
[----:B------:R-:W-:Y:S02]  /*0350*/  LOP3.LUT R0, R0, 0x3, RZ, 0xc0, !PT ;  /* 0x0000000300007812 */ /* 0x000fe400078ec0ff */
[----:B------:R-:W-:-:S04]  /*0360*/  IADD3 R6, P1, PT, R6, UR14, RZ ;  /* 0x0000000e06067c10 */ /* 0x000fc8000ff3e0ff */
[----:B------:R-:W-:-:S06]  /*0370*/  IADD3.X R7, PT, PT, R0, UR15, RZ, P1, !PT ;  /* 0x0000000f00077c10 */ /* 0x000fcc0008ffe4ff */
[----:B------:R-:W2:Y:S01]  /*0380*/  LDG.E R7, desc[UR12][R6.64] ;  /* 0x0000000c06077981 */ /* 0x000ea2000c1e1900 */
[----:B------:R-:W-:-:S04]  /*0390*/  IADD3 R11, P2, PT, R11, R4, RZ ;  /* 0x000000040b0b7210 */ /* 0x000fc80007f5e0ff */
[----:B------:R-:W-:Y:S02]  /*03a0*/  ISETP.GE.U32.AND P1, PT, R11, UR11, PT ;  /* 0x0000000b0b007c0c */ /* 0x000fe4000bf26070 */
[----:B------:R-:W-:Y:S01]  /*03b0*/  IADD3.X R0, PT, PT, RZ, R9, RZ, P2, !PT ;  /* 0x00000009ff007210 */ /* 0x000fe200017fe4ff */
[----:B--2---:R-:W-:-:S10]  /*03c0*/  FADD R8, R7, R8 ;  /* 0x0000000807087221 */ /* 0x004fd40000000000 */
[----:B------:R-:W-:Y:S05]  /*03d0*/  @!P1 BRA `(.L_x_2) ;  /* 0xfffffffc00d09947 */ /* 0x000fea000383ffff */
.L_x_1:
[----:B------:R-:W-:Y:S05]  /*03e0*/  BSYNC.RECONVERGENT B0 ;  /* 0x0000000000007941 */ /* 0x000fea0003800200 */
.L_x_0:
[----:B------:R-:W0:Y:S01]  /*03f0*/  SHFL.DOWN PT, R3, R8, 0x10, 0x1f ;  /* 0x0a001f0008037f89 */ /* 0x000e2200000e0000 */
[----:B------:R-:W-:Y:S01]  /*0400*/  LOP3.LUT P1, RZ, R2, 0x1f, RZ, 0xc0, !PT ;  /* 0x0000001f02ff7812 */ /* 0x000fe2000782c0ff */
[----:B------:R-:W-:Y:S01]  /*0410*/  BSSY.RECONVERGENT B0, `(.L_x_3) ;  /* 0x0000012000007945 */ /* 0x000fe20003800200 */
[----:B0-----:R-:W-:-:S05]  /*0420*/  FADD R3, R3, R8 ;  /* 0x0000000803037221 */ /* 0x001fca0000000000 */
[----:B------:R-:W0:Y:S02]  /*0430*/  SHFL.DOWN PT, R0, R3, 0x8, 0x1f ;  /* 0x09001f0003007f89 */ /* 0x000e2400000e0000 */
[----:B0-----:R-:W-:-:S05]  /*0440*/  FADD R0, R3, R0 ;  /* 0x0000000003007221 */ /* 0x001fca0000000000 */
[----:B------:R-:W0:Y:S02]  /*0450*/  SHFL.DOWN PT, R5, R0, 0x4, 0x1f ;  /* 0x08801f0000057f89 */ /* 0x000e2400000e0000 */
[----:B0-----:R-:W-:-:S05]  /*0460*/  FADD R5, R0, R5 ;  /* 0x0000000500057221 */ /* 0x001fca0000000000 */
[----:B------:R-:W0:Y:S02]  /*0470*/  SHFL.DOWN PT, R4, R5, 0x2, 0x1f ;  /* 0x08401f0005047f89 */ /* 0x000e2400000e0000 */
[----:B0-----:R-:W-:-:S05]  /*0480*/  FADD R4, R5, R4 ;  /* 0x0000000405047221 */ /* 0x001fca0000000000 */
[----:B------:R-:W0:Y:S02]  /*0490*/  SHFL.DOWN PT, R7, R4, 0x1, 0x1f ;  /* 0x08201f0004077f89 */ /* 0x000e2400000e0000 */
[----:B0-----:R-:W-:Y:S01]  /*04a0*/  FADD R7, R4, R7 ;  /* 0x0000000704077221 */ /* 0x001fe20000000000 */
[----:B------:R-:W-:Y:S06]  /*04b0*/  @P1 BRA `(.L_x_4) ;  /* 0x00000000001c1947 */ /* 0x000fec0003800000 */
[----:B------:R-:W0:Y:S01]  /*04c0*/  S2R R3, SR_CgaCtaId ;  /* 0x0000000000037919 */ /* 0x000e220000008800 */
[----:B------:R-:W-:-:S04]  /*04d0*/  MOV R0, 0x400 ;  /* 0x0000040000007802 */ /* 0x000fc80000000f00 */
[----:B0-----:R-:W-:-:S07]  /*04e0*/  LEA R0, R3, R0, 0x18 ;  /* 0x0000000003007211 */ /* 0x001fce00078ec0ff */
.L_x_5:
[----:B------:R-:W0:Y:S02]  /*04f0*/  LDS R2, [R0] ;  /* 0x0000000000027984 */ /* 0x000e240000000800 */
[----:B0-----:R-:W-:-:S05]  /*0500*/  FADD R3, R7, R2 ;  /* 0x0000000207037221 */ /* 0x001fca0000000000 */
[----:B------:R-:W0:Y:S02]  /*0510*/  ATOMS.CAST.SPIN P1, [R0], R2, R3 ;  /* 0x000000020000758d */ /* 0x000e240001820003 */
[----:B0-----:R-:W-:Y:S05]  /*0520*/  @!P1 BRA `(.L_x_5) ;  /* 0xfffffffc00f09947 */ /* 0x001fea000383ffff */
.L_x_4:
[----:B------:R-:W-:Y:S05]  /*0530*/  BSYNC.RECONVERGENT B0 ;  /* 0x0000000000007941 */ /* 0x000fea0003800200 */
.L_x_3:
[----:B------:R-:W-:Y:S06]  /*0540*/  BAR.SYNC.DEFER_BLOCKING 0x0 ;  /* 0x0000000000007b1d */ /* 0x000fec0000010000 */
[----:B------:R-:W-:Y:S05]  /*0550*/  @P0 EXIT ;  /* 0x000000000000094d */ /* 0x000fea0003800000 */
[----:B------:R-:W0:Y:S01]  /*0560*/  S2UR UR5, SR_CgaCtaId ;  /* 0x00000000000579c3 */ /* 0x000e220000008800 */
[----:B------:R-:W-:-:S07]  /*0570*/  UMOV UR4, 0x400 ;  /* 0x0000040000047882 */ /* 0x000fce0000000000 */
[----:B------:R-:W1:Y:S01]  /*0580*/  LDC.64 R2, c[0x0][0x388] ;  /* 0x0000e200ff027b82 */ /* 0x000e620000000a00 */
[----:B0-----:R-:W-:-:S09]  /*0590*/  ULEA UR4, UR5, UR4, 0x18 ;  /* 0x0000000405047291 */ /* 0x001fd2000f8ec0ff */
[----:B------:R-:W1:Y:S04]  /*05a0*/  LDS R5, [UR4] ;  /* 0x00000004ff057984 */ /* 0x000e680008000800 */
[----:B-1----:R-:W-:Y:S01]  /*05b0*/  REDG.E.ADD.F32.FTZ.RN.STRONG.GPU desc[UR12][R2.64], R5 ;  /* 0x00000005020079a6 */ /* 0x002fe2000c12f30c */
[----:B------:R-:W-:Y:S05]  /*05c0*/  EXIT ;  /* 0x000000000000794d */ /* 0x000fea0003800000 */
.L_x_6:
[----:B------:R-:W-:-:S00]  /*05d0*/  BRA `(.L_x_6) ;  /* 0xfffffffc00fc7947 */ /* 0x000fc0000383ffff */
[----:B------:R-:W-:-:S00]  /*05e0*/  NOP ;  /* 0x0000000000007918 */ /* 0x000fc00000000000 */
        /* <DEDUP_REMOVED lines=9> */
.L_x_17:


//--------------------- .text._Z21cooperative_group_sumPfS_i --------------------------
	.section	.text._Z21cooperative_group_sumPfS_i,"ax",@progbits
	.align	128
        .global         _Z21cooperative_group_sumPfS_i
        .type           _Z21cooperative_group_sumPfS_i,@function
        .size           _Z21cooperative_group_sumPfS_i,(.L_x_18 - _Z21cooperative_group_sumPfS_i)
        .other          _Z21cooperative_group_sumPfS_i,@"STO_CUDA_ENTRY STV_DEFAULT"
_Z21cooperative_group_sumPfS_i:
.text._Z21cooperative_group_sumPfS_i:
[----:B------:R-:W-:Y:S01]  /*0000*/  LDC R1, c[0x0][0x37c] ;  /* 0x0000df00ff017b82 */ /* 0x000fe20000000800 */
[----:B------:R-:W0:Y:S01]  /*0010*/  S2R R3, SR_TID.Y ;  /* 0x0000000000037919 */ /* 0x000e220000002200 */
[----:B------:R-:W1:Y:S01]  /*0020*/  LDCU UR5, c[0x0][0x360] ;  /* 0x00006c00ff0577ac */ /* 0x000e620008000800 */
[----:B------:R-:W0:Y:S01]  /*0030*/  S2R R4, SR_TID.Z ;  /* 0x0000000000047919 */ /* 0x000e220000002300 */
[----:B------:R-:W0:Y:S01]  /*0040*/  LDCU UR4, c[0x0][0x364] ;  /* 0x00006c80ff0477ac */ /* 0x000e220008000800 */
[----:B------:R-:W1:Y:S01]  /*0050*/  S2R R2, SR_TID.X ;  /* 0x0000000000027919 */ /* 0x000e620000002100 */
[----:B------:R-:W2:Y:S01]  /*0060*/  LDCU UR6, c[0x0][0x390] ;  /* 0x00007200ff0677ac */ /* 0x000ea20008000800 */
[----:B------:R-:W3:Y:S01]  /*0070*/  S2R R0, SR_CTAID.X ;  /* 0x0000000000007919 */ /* 0x000ee20000002500 */
[----:B0-----:R-:W-:-:S04]  /*0080*/  IMAD R3, R4, UR4, R3 ;  /* 0x0000000404037c24 */ /* 0x001fc8000f8e0203 */
[----:B-1----:R-:W-:Y:S02]  /*0090*/  IMAD R3, R3, UR5, R2 ;  /* 0x0000000503037c24 */ /* 0x002fe4000f8e0202 */
[----:B------:R-:W-:Y:S02]  /*00a0*/  HFMA2 R2, -RZ, RZ, 0, 0 ;  /* 0x00000000ff027431 */ /* 0x000fe400000001ff */
[----:B---3--:R-:W-:-:S05]  /*00b0*/  IMAD R7, R0, UR5, R3 ;  /* 0x0000000500077c24 */ /* 0x008fca000f8e0203 */
[----:B--2---:R-:W-:Y:S01]  /*00c0*/  ISETP.GE.U32.AND P0, PT, R7, UR6, PT ;  /* 0x0000000607007c0c */ /* 0x004fe2000bf06070 */
[----:B------:R-:W0:-:S12]  /*00d0*/  LDCU.64 UR6, c[0x0][0x358] ;  /* 0x00006b00ff0677ac */ /* 0x000e180008000a00 */
[----:B------:R-:W1:Y:S02]  /*00e0*/  @!P0 LDC.64 R4, c[0x0][0x380] ;  /* 0x0000e000ff048b82 */ /* 0x000e640000000a00 */
[----:B-1----:R-:W-:-:S05]  /*00f0*/  @!P0 IMAD.WIDE.U32 R4, R7, 0x4, R4 ;  /* 0x0000000407048825 */ /* 0x002fca00078e0004 */
[----:B0-----:R0:W2:Y:S01]  /*0100*/  @!P0 LDG.E R2, desc[UR6][R4.64] ;  /* 0x0000000604028981 */ /* 0x0010a2000c1e1900 */
[----:B------:R-:W-:Y:S01]  /*0110*/  LOP3.LUT P0, R10, R3, 0x1f, RZ, 0xc0, !PT ;  /* 0x0000001f030a7812 */ /* 0x000fe2000780c0ff */
[----:B------:R-:W-:-:S12]  /*0120*/  BSSY B0, `(.L_x_7) ;  /* 0x0000028000007945 */ /* 0x000fd80003800000 */
[----:B------:R-:W1:Y:S01]  /*0130*/  @!P0 S2R R11, SR_CgaCtaId ;  /* 0x00000000000b8919 */ /* 0x000e620000008800 */
[----:B0-----:R-:W-:Y:S01]  /*0140*/  @!P0 MOV R4, 0x400 ;  /* 0x0000040000048802 */ /* 0x001fe20000000f00 */
[----:B--2---:R-:W0:Y:S02]  /*0150*/  SHFL.DOWN PT, R7, R2, 0x10, 0x1f ;  /* 0x0a001f0002077f89 */ /* 0x004e2400000e0000 */
[----:B0-----:R-:W-:Y:S01]  /*0160*/  FADD R7, R7, R2 ;  /* 0x0000000207077221 */ /* 0x001fe20000000000 */
[----:B------:R-:W-:-:S04]  /*0170*/  SHF.L.U32 R2, R3, 0xb, RZ ;  /* 0x0000000b03027819 */ /* 0x000fc800000006ff */
[----:B------:R-:W0:Y:S02]  /*0180*/  SHFL.DOWN PT, R6, R7, 0x8, 0x1f ;  /* 0x09001f0007067f89 */ /* 0x000e2400000e0000 */
[----:B0-----:R-:W-:Y:S01]  /*0190*/  FADD R6, R7, R6 ;  /* 0x0000000607067221 */ /* 0x001fe20000000000 */
[----:B-1----:R-:W-:-:S04]  /*01a0*/  @!P0 LEA R7, R11, R4, 0x18 ;  /* 0x000000040b078211 */ /* 0x002fc800078ec0ff */
[----:B------:R-:W0:Y:S01]  /*01b0*/  SHFL.DOWN PT, R9, R6, 0x4, 0x1f ;  /* 0x08801f0006097f89 */ /* 0x000e2200000e0000 */
[----:B------:R-:W-:Y:S01]  /*01c0*/  @!P0 LEA.HI R4, R2, R7, RZ, 0x12 ;  /* 0x0000000702048211 */ /* 0x000fe200078f90ff */
[----:B0-----:R-:W-:-:S05]  /*01d0*/  FADD R9, R6, R9 ;  /* 0x0000000906097221 */ /* 0x001fca0000000000 */
[----:B------:R-:W0:Y:S02]  /*01e0*/  SHFL.DOWN PT, R8, R9, 0x2, 0x1f ;  /* 0x08401f0009087f89 */ /* 0x000e2400000e0000 */
[----:B0-----:R-:W-:-:S05]  /*01f0*/  FADD R8, R9, R8 ;  /* 0x0000000809087221 */ /* 0x001fca0000000000 */
[----:B------:R-:W0:Y:S02]  /*0200*/  SHFL.DOWN PT, R5, R8, 0x1, 0x1f ;  /* 0x08201f0008057f89 */ /* 0x000e2400000e0000 */
[----:B0-----:R-:W-:-:S05]  /*0210*/  FADD R5, R8, R5 ;  /* 0x0000000508057221 */ /* 0x001fca0000000000 */
[----:B------:R0:W-:Y:S01]  /*0220*/  @!P0 STS [R4], R5 ;  /* 0x0000000504008388 */ /* 0x0001e20000000800 */
[----:B------:R-:W-:Y:S01]  /*0230*/  BAR.SYNC.DEFER_BLOCKING 0x0 ;  /* 0x0000000000007b1d */ /* 0x000fe20000010000 */
[----:B------:R-:W-:-:S13]  /*0240*/  ISETP.GT.U32.AND P0, PT, R2, 0xffff, PT ;  /* 0x0000ffff0200780c */ /* 0x000fda0003f04070 */
[----:B0-----:R-:W-:Y:S05]  /*0250*/  @P0 BRA `(.L_x_8) ;  /* 0x0000000000500947 */ /* 0x001fea0003800000 */
[----:B------:R-:W-:-:S06]  /*0260*/  USHF.R.U32.HI UR4, URZ, 0x5, UR5 ;  /* 0x00000005ff047899 */ /* 0x000fcc0008011605 */
[----:B------:R-:W-:Y:S01]  /*0270*/  ISETP.GE.U32.AND P0, PT, R10, UR4, PT ;  /* 0x000000040a007c0c */ /* 0x000fe2000bf06070 */
[----:B------:R-:W-:-:S12]  /*0280*/  UMOV UR4, 0xffffffff ;  /* 0xffffffff00047882 */ /* 0x000fd80000000000 */
[----:B------:R-:W0:Y:S01]  /*0290*/  @!P0 S2R R5, SR_CgaCtaId ;  /* 0x0000000000058919 */ /* 0x000e220000008800 */
[----:B------:R-:W-:-:S04]  /*02a0*/  @!P0 MOV R2, 0x400 ;  /* 0x0000040000028802 */ /* 0x000fc80000000f00 */
[----:B0-----:R-:W-:Y:S01]  /*02b0*/  @!P0 LEA R5, R5, R2, 0x18 ;  /* 0x0000000205058211 */ /* 0x001fe200078ec0ff */
[----:B------:R-:W-:-:S03]  /*02c0*/  IMAD.MOV.U32 R2, RZ, RZ, RZ ;  /* 0x000000ffff027224 */ /* 0x000fc600078e00ff */
[----:B------:R-:W-:-:S05]  /*02d0*/  @!P0 LEA R10, R10, R5, 0x2 ;  /* 0x000000050a0a8211 */ /* 0x000fca00078e10ff */
[----:B------:R0:W1:Y:S01]  /*02e0*/  @!P0 LDS R2, [R10] ;  /* 0x000000000a028984 */ /* 0x0000620000000800 */
[----:B------:R-:W-:Y:S05]  /*02f0*/  BRA.DIV UR4, `(.L_x_9) ;  /* 0x0000000204447947 */ /* 0x000fea000b800000 */
[----:B-1----:R-:W1:Y:S02]  /*0300*/  SHFL.DOWN PT, R5, R2, 0x10, 0x1f ;  /* 0x0a001f0002057f89 */ /* 0x002e6400000e0000 */
[----:B-1----:R-:W-:-:S05]  /*0310*/  FADD R5, R5, R2 ;  /* 0x0000000205057221 */ /* 0x002fca0000000000 */
[----:B------:R-:W1:Y:S02]  /*0320*/  SHFL.DOWN PT, R4, R5, 0x8, 0x1f ;  /* 0x09001f0005047f89 */ /* 0x000e6400000e0000 */
[----:B-1----:R-:W-:-:S05]  /*0330*/  FADD R4, R5, R4 ;  /* 0x0000000405047221 */ /* 0x002fca0000000000 */
[----:B------:R-:W1:Y:S02]  /*0340*/  SHFL.DOWN PT, R7, R4, 0x4, 0x1f ;  /* 0x08801f0004077f89 */ /* 0x000e6400000e0000 */
[----:B-1----:R-:W-:-:S05]  /*0350*/  FADD R7, R4, R7 ;  /* 0x0000000704077221 */ /* 0x002fca0000000000 */
[----:B------:R-:W1:Y:S02]  /*0360*/  SHFL.DOWN PT, R6, R7, 0x2, 0x1f ;  /* 0x08401f0007067f89 */ /* 0x000e6400000e0000 */
[----:B-1----:R-:W-:-:S05]  /*0370*/  FADD R6, R7, R6 ;  /* 0x0000000607067221 */ /* 0x002fca0000000000 */
[----:B------:R1:W2:Y:S02]  /*0380*/  SHFL.DOWN PT, R9, R6, 0x1, 0x1f ;  /* 0x08201f0006097f89 */ /* 0x0002a400000e0000 */
.L_x_15:
[----:B--2---:R-:W-:-:S07]  /*0390*/  FADD R5, R6, R9 ;  /* 0x0000000906057221 */ /* 0x004fce0000000000 */
.L_x_8:
[----:B------:R-:W-:Y:S05]  /*03a0*/  BSYNC B0 ;  /* 0x0000000000007941 */ /* 0x000fea0003800000 */
.L_x_7:
[----:B------:R-:W-:-:S13]  /*03b0*/  ISETP.NE.AND P0, PT, R3, RZ, PT ;  /* 0x000000ff0300720c */ /* 0x000fda0003f05270 */
[----:B------:R-:W-:Y:S05]  /*03c0*/  @P0 EXIT ;  /* 0x000000000000094d */ /* 0x000fea0003800000 */
[----:B------:R-:W2:Y:S02]  /*03d0*/  LDC.64 R2, c[0x0][0x388] ;  /* 0x0000e200ff027b82 */ /* 0x000ea40000000a00 */
[----:B--2---:R-:W-:-:S05]  /*03e0*/  IMAD.WIDE.U32 R2, R0, 0x4, R2 ;  /* 0x0000000400027825 */ /* 0x004fca00078e0002 */
[----:B------:R-:W-:Y:S01]  /*03f0*/  STG.E desc[UR6][R2.64], R5 ;  /* 0x0000000502007986 */ /* 0x000fe2000c101906 */
[----:B------:R-:W-:Y:S05]  /*0400*/  EXIT ;  /* 0x000000000000794d */ /* 0x000fea0003800000 */
.L_x_9:
[----:B------:R-:W-:Y:S01]  /*0410*/  MOV R11, 0x10 ;  /* 0x00000010000b7802 */ /* 0x000fe20000000f00 */
[----:B------:R-:W-:Y:S01]  /*0420*/  IMAD.MOV.U32 R13, RZ, RZ, 0x1f ;  /* 0x0000001fff0d7424 */ /* 0x000fe200078e00ff */
[----:B------:R-:W-:-:S07]  /*0430*/  MOV R8, 0xffffffff ;  /* 0xffffffff00087802 */ /* 0x000fce0000000f00 */
[----:B01----:R-:W-:Y:S05]  /*0440*/  WARPSYNC.COLLECTIVE R8, `(.L_x_10) ;  /* 0x0000000008087348 */ /* 0x003fea0003c00000 */
[----:B-1----:R1:W2:Y:S02]  /*0450*/  SHFL.DOWN P0, R9, R2, R11, R13 ;  /* 0x0800000b02097389 */ /* 0x0022a4000000000d */
[----:B012---:R-:W-:Y:S05]  /*0460*/  ENDCOLLECTIVE ;  /* 0x000000000000791b */ /* 0x007fea0003800000 */
.L_x_10:
[----:B------:R-:W-:Y:S01]  /*0470*/  HFMA2 R11, -RZ, RZ, 0, 4.76837158203125e-07 ;  /* 0x00000008ff0b7431 */ /* 0x000fe200000001ff */
[----:B------:R-:W-:-:S05]  /*0480*/  MOV R5, R9 ;  /* 0x0000000900057202 */ /* 0x000fca0000000f00 */
[----:B------:R-:W-:-:S04]  /*0490*/  FADD R5, R5, R2 ;  /* 0x0000000205057221 */ /* 0x000fc80000000000 */
[----:B------:R-:W-:-:S07]  /*04a0*/  IMAD.MOV.U32 R2, RZ, RZ, R5 ;  /* 0x000000ffff027224 */ /* 0x000fce00078e0005 */
[----:B------:R-:W-:Y:S05]  /*04b0*/  WARPSYNC.COLLECTIVE R8, `(.L_x_11) ;  /* 0x0000000008087348 */ /* 0x000fea0003c00000 */
[----:B------:R0:W1:Y:S02]  /*04c0*/  SHFL.DOWN P0, R9, R2, R11, R13 ;  /* 0x0800000b02097389 */ /* 0x000064000000000d */
[----:B01----:R-:W-:Y:S05]  /*04d0*/  ENDCOLLECTIVE ;  /* 0x000000000000791b */ /* 0x003fea0003800000 */
.L_x_11:
[----:B------:R-:W-:Y:S01]  /*04e0*/  HFMA2 R11, -RZ, RZ, 0, 2.384185791015625e-07 ;  /* 0x00000004ff0b7431 */ /* 0x000fe200000001ff */
[----:B------:R-:W-:-:S05]  /*04f0*/  MOV R4, R9 ;  /* 0x0000000900047202 */ /* 0x000fca0000000f00 */
[----:B------:R-:W-:-:S04]  /*0500*/  FADD R4, R5, R4 ;  /* 0x0000000405047221 */ /* 0x000fc80000000000 */
[----:B------:R-:W-:-:S07]  /*0510*/  IMAD.MOV.U32 R2, RZ, RZ, R4 ;  /* 0x000000ffff027224 */ /* 0x000fce00078e0004 */
[----:B------:R-:W-:Y:S05]  /*0520*/  WARPSYNC.COLLECTIVE R8, `(.L_x_12) ;  /* 0x0000000008087348 */ /* 0x000fea0003c00000 */
[----:B------:R0:W1:Y:S02]  /*0530*/  SHFL.DOWN P0, R9, R2, R11, R13 ;  /* 0x0800000b02097389 */ /* 0x000064000000000d */
[----:B01----:R-:W-:Y:S05]  /*0540*/  ENDCOLLECTIVE ;  /* 0x000000000000791b */ /* 0x003fea0003800000 */
.L_x_12:
[----:B------:R-:W-:Y:S01]  /*0550*/  IMAD.MOV.U32 R11, RZ, RZ, 0x2 ;  /* 0x00000002ff0b7424 */ /* 0x000fe200078e00ff */
[----:B------:R-:W-:-:S05]  /*0560*/  MOV R7, R9 ;  /* 0x0000000900077202 */ /* 0x000fca0000000f00 */
[----:B------:R-:W-:-:S05]  /*0570*/  FADD R7, R4, R7 ;  /* 0x0000000704077221 */ /* 0x000fca0000000000 */
[----:B------:R-:W-:-:S07]  /*0580*/  MOV R2, R7 ;  /* 0x0000000700027202 */ /* 0x000fce0000000f00 */
[----:B------:R-:W-:Y:S05]  /*0590*/  WARPSYNC.COLLECTIVE R8, `(.L_x_13) ;  /* 0x0000000008087348 */ /* 0x000fea0003c00000 */
[----:B------:R0:W1:Y:S02]  /*05a0*/  SHFL.DOWN P0, R9, R2, R11, R13 ;  /* 0x0800000b02097389 */ /* 0x000064000000000d */
[----:B01----:R-:W-:Y:S05]  /*05b0*/  ENDCOLLECTIVE ;  /* 0x000000000000791b */ /* 0x003fea0003800000 */
.L_x_13:
[----:B------:R-:W-:Y:S01]  /*05c0*/  HFMA2 R11, -RZ, RZ, 0, 5.9604644775390625e-08 ;  /* 0x00000001ff0b7431 */ /* 0x000fe200000001ff */
[----:B------:R-:W-:-:S05]  /*05d0*/  MOV R6, R9 ;  /* 0x0000000900067202 */ /* 0x000fca0000000f00 */
[----:B------:R-:W-:-:S05]  /*05e0*/  FADD R6, R7, R6 ;  /* 0x0000000607067221 */ /* 0x000fca0000000000 */
[----:B------:R-:W-:-:S07]  /*05f0*/  MOV R2, R6 ;  /* 0x0000000600027202 */ /* 0x000fce0000000f00 */
[----:B------:R-:W-:Y:S05]  /*0600*/  WARPSYNC.COLLECTIVE R8, `(.L_x_14) ;  /* 0x0000000008087348 */ /* 0x000fea0003c00000 */
[----:B------:R0:W1:Y:S02]  /*0610*/  SHFL.DOWN P0, R9, R2, R11, R13 ;  /* 0x0800000b02097389 */ /* 0x000064000000000d */
[----:B01----:R-:W-:Y:S05]  /*0620*/  ENDCOLLECTIVE ;  /* 0x000000000000791b */ /* 0x003fea0003800000 */
.L_x_14:
[----:B------:R-:W-:Y:S05]  /*0630*/  BRA `(.L_x_15) ;  /* 0xfffffffc00547947 */ /* 0x000fea000383ffff */
.L_x_16:
        /* <DEDUP_REMOVED lines=12> */
.L_x_18:


//--------------------- .nv.shared._Z20cooperative_grid_sumPfS_i --------------------------
	.section	.nv.shared._Z20cooperative_grid_sumPfS_i,"aw",@nobits
	.sectionflags	@""
	.align	4
.nv.shared._Z20cooperative_grid_sumPfS_i:
	.zero		1028


//--------------------- .nv.shared.reserved.0     --------------------------
	.section	.nv.shared.reserved.0,"aw",@nobits
	.weak		__nv_reservedSMEM_offset_0_alias
	.size		__nv_reservedSMEM_offset_0_alias, 0, 64
	.other		__nv_reservedSMEM_offset_0_alias,@"STO_CUDA_RESERVED_SHARED STV_DEFAULT"
__nv_reservedSMEM_offset_0_alias:
	.zero		0
	.zero		64


//--------------------- .nv.shared._Z21cooperative_group_sumPfS_i --------------------------
	.section	.nv.shared._Z21cooperative_group_sumPfS_i,"aw",@nobits
	.sectionflags	@""
	.align	4
.nv.shared._Z21cooperative_group_sumPfS_i:
	.zero		1152


//--------------------- .nv.constant0._Z20cooperative_grid_sumPfS_i --------------------------
	.section	.nv.constant0._Z20cooperative_grid_sumPfS_i,"a",@progbits
	.sectionflags	@""
	.align	4
.nv.constant0._Z20cooperative_grid_sumPfS_i:
	.zero		916


//--------------------- .nv.constant0._Z21cooperative_group_sumPfS_i --------------------------
	.section	.nv.constant0._Z21cooperative_group_sumPfS_i,"a",@progbits
	.sectionflags	@""
	.align	4
.nv.constant0._Z21cooperative_group_sumPfS_i:
	.zero		916


//--------------------- SYMBOLS --------------------------

	.type		.nv.reservedSmem.offset0,@object
	.size		.nv.reservedSmem.offset0,0x4
	.type		.nv.reservedSmem.cap,@object
	.size		.nv.reservedSmem.cap,0x4
